//
// Generated by NVIDIA NVVM Compiler
//
// Compiler Build ID: CL-36424714
// Cuda compilation tools, release 13.0, V13.0.88
// Based on NVVM 20.0.0
//

.version 9.0
.target sm_100
.address_size 64

	// .globl	_Z15incrementKernelPii
.extern .func  (.param .b32 func_retval0) vprintf
(
	.param .b64 vprintf_param_0,
	.param .b64 vprintf_param_1
)
;
.global .align 1 .b8 $str[30] = {68, 97, 116, 97, 91, 37, 100, 93, 32, 97, 102, 116, 101, 114, 32, 105, 110, 99, 114, 101, 109, 101, 110, 116, 58, 32, 37, 100, 10};

.visible .entry _Z15incrementKernelPii(
	.param .u64 .ptr .align 1 _Z15incrementKernelPii_param_0,
	.param .u32 _Z15incrementKernelPii_param_1
)
{
	.local .align 8 .b8 	__local_depot0[8];
	.reg .b64 	%SP;
	.reg .b64 	%SPL;
	.reg .pred 	%p<2>;
	.reg .b32 	%r<10>;
	.reg .b64 	%rd<9>;

	mov.u64 	%SPL, __local_depot0;
	cvta.local.u64 	%SP, %SPL;
	ld.param.u64 	%rd1, [_Z15incrementKernelPii_param_0];
	ld.param.u32 	%r2, [_Z15incrementKernelPii_param_1];
	mov.u32 	%r3, %tid.x;
	mov.u32 	%r4, %ntid.x;
	mov.u32 	%r5, %ctaid.x;
	mad.lo.s32 	%r1, %r4, %r5, %r3;
	setp.ge.s32 	%p1, %r1, %r2;
	@%p1 bra 	$L__BB0_2;
	add.u64 	%rd2, %SP, 0;
	add.u64 	%rd3, %SPL, 0;
	cvta.to.global.u64 	%rd4, %rd1;
	mul.wide.s32 	%rd5, %r1, 4;
	add.s64 	%rd6, %rd4, %rd5;
	ld.global.u32 	%r6, [%rd6];
	add.s32 	%r7, %r6, 1;
	st.global.u32 	[%rd6], %r7;
	st.local.v2.u32 	[%rd3], {%r1, %r7};
	mov.u64 	%rd7, $str;
	cvta.global.u64 	%rd8, %rd7;
	{ // callseq 0, 0
	.param .b64 param0;
	st.param.b64 	[param0], %rd8;
	.param .b64 param1;
	st.param.b64 	[param1], %rd2;
	.param .b32 retval0;
	call.uni (retval0), 
	vprintf, 
	(
	param0, 
	param1
	);
	ld.param.b32 	%r8, [retval0];
	} // callseq 0
$L__BB0_2:
	ret;

}


// ===== COMPILED SASS (sm_100) =====

	.target	sm_100

	.elftype	@"ET_EXEC"


//--------------------- .note.nv.tkinfo           --------------------------
	.section	.note.nv.tkinfo,"",@"SHT_NOTE"
	.sectionflags	@"SHF_NOTE_NV_TKINFO"
	.tkinfo
        /*0018*/ 	.word	0x00000002
        /*0030*/ 	.string	""
        /*0030*/ 	.string	"ptxas"
        /*0030*/ 	.string	"Cuda compilation tools, release 13.0, V13.0.88"
        /*0030*/ 	.string	"Build cuda_13.0.r13.0/compiler.36424714_0"
        /*0030*/ 	.string	"-arch sm_100 -m 64 "



//--------------------- .note.nv.cuinfo           --------------------------
	.section	.note.nv.cuinfo,"",@"SHT_NOTE"
	.sectionflags	@"SHF_NOTE_NV_CUINFO"
        /*0018*/ 	.short	0x0002
        /*001a*/ 	.short	0x0064
        /*001c*/ 	.short	0x0082
	.zero		2


//--------------------- .nv.info                  --------------------------
	.section	.nv.info,"",@"SHT_CUDA_INFO"
	.align	4


	//----- nvinfo : EIATTR_REGCOUNT
	.align		4
        /*0000*/ 	.byte	0x04, 0x2f
        /*0002*/ 	.short	(.L_2 - .L_1)
	.align		4
.L_1:
        /*0004*/ 	.word	index@(_Z15incrementKernelPii)
        /*0008*/ 	.word	0x00000018


	//----- nvinfo : EIATTR_FRAME_SIZE
	.align		4
.L_2:
        /*000c*/ 	.byte	0x04, 0x11
        /*000e*/ 	.short	(.L_4 - .L_3)
	.align		4
.L_3:
        /*0010*/ 	.word	index@(_Z15incrementKernelPii)
        /*0014*/ 	.word	0x00000008


	//----- nvinfo : EIATTR_MIN_STACK_SIZE
	.align		4
.L_4:
        /*0018*/ 	.byte	0x04, 0x12
        /*001a*/ 	.short	(.L_6 - .L_5)
	.align		4
.L_5:
        /*001c*/ 	.word	index@(_Z15incrementKernelPii)
        /*0020*/ 	.word	0x00000008
.L_6:


//--------------------- .nv.compat                --------------------------
	.section	.nv.compat,"",@"SHT_CUDA_COMPAT_INFO"
	.align	4
        /*0000*/ 	.byte	0x02, 0x09, 0x00, 0x00, 0x02, 0x02, 0x01, 0x00, 0x02, 0x05, 0x05, 0x00, 0x03, 0x07, 0x01, 0x01
        /*0010*/ 	.byte	0x02, 0x03, 0x00, 0x00, 0x02, 0x06, 0x01, 0x00, 0x04, 0x0b, 0x08, 0x00, 0x09, 0x00, 0x00, 0x00
        /*0020*/ 	.byte	0x00, 0x00, 0x00, 0x00


//--------------------- .nv.info._Z15incrementKernelPii --------------------------
	.section	.nv.info._Z15incrementKernelPii,"",@"SHT_CUDA_INFO"
	.sectionflags	@""
	.align	4


	//----- nvinfo : EIATTR_CUDA_API_VERSION
	.align		4
        /*0000*/ 	.byte	0x04, 0x37
        /*0002*/ 	.short	(.L_8 - .L_7)
.L_7:
        /*0004*/ 	.word	0x00000082


	//----- nvinfo : EIATTR_KPARAM_INFO
	.align		4
.L_8:
        /*0008*/ 	.byte	0x04, 0x17
        /*000a*/ 	.short	(.L_10 - .L_9)
.L_9:
        /*000c*/ 	.word	0x00000000
        /*0010*/ 	.short	0x0001
        /*0012*/ 	.short	0x0008
        /*0014*/ 	.byte	0x00, 0xf0, 0x11, 0x00


	//----- nvinfo : EIATTR_KPARAM_INFO
	.align		4
.L_10:
        /*0018*/ 	.byte	0x04, 0x17
        /*001a*/ 	.short	(.L_12 - .L_11)
.L_11:
        /*001c*/ 	.word	0x00000000
        /*0020*/ 	.short	0x0000
        /*0022*/ 	.short	0x0000
        /*0024*/ 	.byte	0x00, 0xf5, 0x21, 0x00


	//----- nvinfo : EIATTR_SPARSE_MMA_MASK
	.align		4
.L_12:
        /*0028*/ 	.byte	0x03, 0x50
        /*002a*/ 	.short	0x0000


	//----- nvinfo : EIATTR_MAXREG_COUNT
	.align		4
        /*002c*/ 	.byte	0x03, 0x1b
        /*002e*/ 	.short	0x00ff


	//----- nvinfo : EIATTR_EXTERNS
	.align		4
        /*0030*/ 	.byte	0x04, 0x0f
        /*0032*/ 	.short	(.L_14 - .L_13)


	//   ....[0]....
	.align		4
.L_13:
        /*0034*/ 	.word	index@(vprintf)


	//----- nvinfo : EIATTR_MERCURY_ISA_VERSION
	.align		4
.L_14:
        /*0038*/ 	.byte	0x03, 0x5f
        /*003a*/ 	.short	0x0101


	//----- nvinfo : EIATTR_VRC_CTA_INIT_COUNT
	.align		4
        /*003c*/ 	.byte	0x02, 0x4a
	.zero		1
	.zero		1


	//----- nvinfo : EIATTR_SYSCALL_OFFSETS
	.align		4
        /*0040*/ 	.byte	0x04, 0x46
        /*0042*/ 	.short	(.L_16 - .L_15)


	//   ....[0]....
.L_15:
        /*0044*/ 	.word	0x000001a0


	//----- nvinfo : EIATTR_EXIT_INSTR_OFFSETS
	.align		4
.L_16:
        /*0048*/ 	.byte	0x04, 0x1c
        /*004a*/ 	.short	(.L_18 - .L_17)


	//   ....[0]....
.L_17:
        /*004c*/ 	.word	0x000000c0


	//   ....[1]....
        /*0050*/ 	.word	0x000001b0


	//----- nvinfo : EIATTR_CRS_STACK_SIZE
	.align		4
.L_18:
        /*0054*/ 	.byte	0x04, 0x1e
        /*0056*/ 	.short	(.L_20 - .L_19)
.L_19:
        /*0058*/ 	.word	0x00000000


	//----- nvinfo : EIATTR_CBANK_PARAM_SIZE
	.align		4
.L_20:
        /*005c*/ 	.byte	0x03, 0x19
        /*005e*/ 	.short	0x000c


	//----- nvinfo : EIATTR_PARAM_CBANK
	.align		4
        /*0060*/ 	.byte	0x04, 0x0a
        /*0062*/ 	.short	(.L_22 - .L_21)
	.align		4
.L_21:
        /*0064*/ 	.word	index@(.nv.constant0._Z15incrementKernelPii)
        /*0068*/ 	.short	0x0380
        /*006a*/ 	.short	0x000c


	//----- nvinfo : EIATTR_SW_WAR
	.align		4
.L_22:
        /*006c*/ 	.byte	0x04, 0x36
        /*006e*/ 	.short	(.L_24 - .L_23)
.L_23:
        /*0070*/ 	.word	0x00000008
.L_24:


//--------------------- .nv.callgraph             --------------------------
	.section	.nv.callgraph,"",@"SHT_CUDA_CALLGRAPH"
	.align	4
	.sectionentsize	8
	.align		4
        /*0000*/ 	.word	0x00000000
	.align		4
        /*0004*/ 	.word	0xffffffff
	.align		4
        /*0008*/ 	.word	index@(_Z15incrementKernelPii)
	.align		4
        /*000c*/ 	.word	index@(vprintf)
	.align		4
        /*0010*/ 	.word	0x00000000
	.align		4
        /*0014*/ 	.word	0xfffffffe
	.align		4
        /*0018*/ 	.word	0x00000000
	.align		4
        /*001c*/ 	.word	0xfffffffd
	.align		4
        /*0020*/ 	.word	0x00000000
	.align		4
        /*0024*/ 	.word	0xfffffffc


//--------------------- .nv.constant4             --------------------------
	.section	.nv.constant4,"a",@progbits
	.align	8
	.align		8
.nv.constant4:
        /*0000*/ 	.dword	vprintf
	.align		8
        /*0008*/ 	.dword	$str


//--------------------- .text._Z15incrementKernelPii --------------------------
	.section	.text._Z15incrementKernelPii,"ax",@progbits
	.align	128
        .global         _Z15incrementKernelPii
        .type           _Z15incrementKernelPii,@function
        .size           _Z15incrementKernelPii,(.L_x_2 - _Z15incrementKernelPii)
        .other          _Z15incrementKernelPii,@"STO_CUDA_ENTRY STV_DEFAULT"
_Z15incrementKernelPii:
.text._Z15incrementKernelPii:
[----:B------:R-:W0:Y:S01]  /*0000*/  LDC R1, c[0x0][0x37c] ;  /* 0x0000df00ff017b82 */ /* 0x000e220000000800 */
[----:B------:R-:W1:Y:S01]  /*0010*/  S2R R2, SR_TID.X ;  /* 0x0000000000027919 */ /* 0x000e620000002100 */
[----:B------:R-:W2:Y:S01]  /*0020*/  LDCU UR5, c[0x0][0x2fc] ;  /* 0x00005f80ff0577ac */ /* 0x000ea20008000800 */
[----:B0-----:R-:W-:Y:S01]  /*0030*/  VIADD R1, R1, 0xfffffff8 ;  /* 0xfffffff801017836 */ /* 0x001fe20000000000 */
[----:B------:R-:W1:Y:S01]  /*0040*/  S2R R3, SR_CTAID.X ;  /* 0x0000000000037919 */ /* 0x000e620000002500 */
[----:B------:R-:W1:Y:S01]  /*0050*/  LDCU UR6, c[0x0][0x360] ;  /* 0x00006c00ff0677ac */ /* 0x000e620008000800 */
[----:B------:R-:W0:Y:S01]  /*0060*/  LDCU UR7, c[0x0][0x388] ;  /* 0x00007100ff0777ac */ /* 0x000e220008000800 */
[----:B------:R-:W3:Y:S02]  /*0070*/  LDCU UR4, c[0x0][0x2f8] ;  /* 0x00005f00ff0477ac */ /* 0x000ee40008000800 */
[----:B---3--:R-:W-:-:S04]  /*0080*/  IADD3 R6, P1, PT, R1, UR4, RZ ;  /* 0x0000000401067c10 */ /* 0x008fc8000ff3e0ff */
[----:B--2---:R-:W-:Y:S01]  /*0090*/  IADD3.X R7, PT, PT, RZ, UR5, RZ, P1, !PT ;  /* 0x00000005ff077c10 */ /* 0x004fe20008ffe4ff */
[----:B-1----:R-:W-:-:S05]  /*00a0*/  IMAD R2, R3, UR6, R2 ;  /* 0x0000000603027c24 */ /* 0x002fca000f8e0202 */
[----:B0-----:R-:W-:-:S13]  /*00b0*/  ISETP.GE.AND P0, PT, R2, UR7, PT ;  /* 0x0000000702007c0c */ /* 0x001fda000bf06270 */
[----:B------:R-:W-:Y:S05]  /*00c0*/  @P0 EXIT ;  /* 0x000000000000094d */ /* 0x000fea0003800000 */
[----:B------:R-:W0:Y:S01]  /*00d0*/  LDC.64 R8, c[0x0][0x380] ;  /* 0x0000e000ff087b82 */ /* 0x000e220000000a00 */
[----:B------:R-:W1:Y:S01]  /*00e0*/  LDCU.64 UR4, c[0x0][0x358] ;  /* 0x00006b00ff0477ac */ /* 0x000e620008000a00 */
[----:B------:R-:W-:Y:S01]  /*00f0*/  MOV R0, 0x0 ;  /* 0x0000000000007802 */ /* 0x000fe20000000f00 */
[----:B------:R-:W2:Y:S01]  /*0100*/  LDCU.64 UR6, c[0x4][0x8] ;  /* 0x01000100ff0677ac */ /* 0x000ea20008000a00 */
[----:B0-----:R-:W-:-:S05]  /*0110*/  IMAD.WIDE R8, R2, 0x4, R8 ;  /* 0x0000000402087825 */ /* 0x001fca00078e0208 */
[----:B-1----:R-:W3:Y:S01]  /*0120*/  LDG.E R3, desc[UR4][R8.64] ;  /* 0x0000000408037981 */ /* 0x002ee2000c1e1900 */
[----:B------:R0:W1:Y:S01]  /*0130*/  LDC.64 R10, c[0x4][R0] ;  /* 0x01000000000a7b82 */ /* 0x0000620000000a00 */
[----:B--2---:R-:W-:Y:S01]  /*0140*/  MOV R4, UR6 ;  /* 0x0000000600047c02 */ /* 0x004fe20008000f00 */
[----:B------:R-:W-:Y:S02]  /*0150*/  IMAD.U32 R5, RZ, RZ, UR7 ;  /* 0x00000007ff057e24 */ /* 0x000fe4000f8e00ff */
[----:B---3--:R-:W-:-:S05]  /*0160*/  VIADD R3, R3, 0x1 ;  /* 0x0000000103037836 */ /* 0x008fca0000000000 */
[----:B------:R0:W-:Y:S04]  /*0170*/  STG.E desc[UR4][R8.64], R3 ;  /* 0x0000000308007986 */ /* 0x0001e8000c101904 */
[----:B-1----:R0:W-:Y:S02]  /*0180*/  STL.64 [R1], R2 ;  /* 0x0000000201007387 */ /* 0x0021e40000100a00 */
[----:B------:R-:W-:-:S07]  /*0190*/  LEPC R20, `(.L_x_0) ;  /* 0x000000001014794e */ /* 0x000fce0000000000 */
[----:B0-----:R-:W-:Y:S05]  /*01a0*/  CALL.ABS.NOINC R10 ;  /* 0x000000000a007343 */ /* 0x001fea0003c00000 */
.L_x_0:
[----:B------:R-:W-:Y:S05]  /*01b0*/  EXIT ;  /* 0x000000000000794d */ /* 0x000fea0003800000 */
.L_x_1:
[----:B------:R-:W-:-:S00]  /*01c0*/  BRA `(.L_x_1) ;  /* 0xfffffffc00fc7947 */ /* 0x000fc0000383ffff */
[----:B------:R-:W-:-:S00]  /*01d0*/  NOP ;  /* 0x0000000000007918 */ /* 0x000fc00000000000 */
        /* <DEDUP_REMOVED lines=10> */
.L_x_2:


//--------------------- .nv.global.init           --------------------------
	.section	.nv.global.init,"aw",@progbits
.nv.global.init:
	.type		$str,@object
	.size		$str,(.L_0 - $str)
$str:
        /*0000*/ 	.byte	0x44, 0x61, 0x74, 0x61, 0x5b, 0x25, 0x64, 0x5d, 0x20, 0x61, 0x66, 0x74, 0x65, 0x72, 0x20, 0x69
        /*0010*/ 	.byte	0x6e, 0x63, 0x72, 0x65, 0x6d, 0x65, 0x6e, 0x74, 0x3a, 0x20, 0x25, 0x64, 0x0a, 0x00
.L_0:


//--------------------- .nv.shared.reserved.0     --------------------------
	.section	.nv.shared.reserved.0,"aw",@nobits
	.weak		__nv_reservedSMEM_offset_0_alias
	.size		__nv_reservedSMEM_offset_0_alias, 0, 64
	.other		__nv_reservedSMEM_offset_0_alias,@"STO_CUDA_RESERVED_SHARED STV_DEFAULT"
__nv_reservedSMEM_offset_0_alias:
	.zero		0
	.zero		64


//--------------------- .nv.constant0._Z15incrementKernelPii --------------------------
	.section	.nv.constant0._Z15incrementKernelPii,"a",@progbits
	.sectionflags	@""
	.align	4
.nv.constant0._Z15incrementKernelPii:
	.zero		908


//--------------------- SYMBOLS --------------------------

	.type		.nv.reservedSmem.offset0,@object
	.size		.nv.reservedSmem.offset0,0x4
	.type		vprintf,@function
